	.headerflags	@"EF_CUDA_TEXMODE_UNIFIED EF_CUDA_64BIT_ADDRESS EF_CUDA_ACCELERATORS EF_CUDA_SM90 EF_CUDA_VIRTUAL_SM(EF_CUDA_SM90)"
	.elftype	@"ET_EXEC"


//--------------------- .nv.info                  --------------------------
	.section	.nv.info,"",@"SHT_CUDA_INFO"
	.align	4


	//----- nvinfo : EIATTR_REGCOUNT
	.align		4
        /*0000*/ 	.byte	0x04, 0x2f
        /*0002*/ 	.short	(.L_3 - .L_2)
	.align		4
.L_2:
        /*0004*/ 	.word	index@(triton_poi_fused__native_batch_norm_legit_no_training_convolution_relu_41)
        /*0008*/ 	.word	0x00000013


	//----- nvinfo : EIATTR_MIN_STACK_SIZE
	.align		4
.L_3:
        /*000c*/ 	.byte	0x04, 0x12
        /*000e*/ 	.short	(.L_5 - .L_4)
	.align		4
.L_4:
        /*0010*/ 	.word	index@(triton_poi_fused__native_batch_norm_legit_no_training_convolution_relu_41)
        /*0014*/ 	.word	0x00000000


	//----- nvinfo : EIATTR_FRAME_SIZE
	.align		4
.L_5:
        /*0018*/ 	.byte	0x04, 0x11
        /*001a*/ 	.short	(.L_7 - .L_6)
	.align		4
.L_6:
        /*001c*/ 	.word	index@(triton_poi_fused__native_batch_norm_legit_no_training_convolution_relu_41)
        /*0020*/ 	.word	0x00000000


	//----- nvinfo : EIATTR_MIN_STACK_SIZE
	.align		4
.L_7:
        /*0024*/ 	.byte	0x04, 0x12
        /*0026*/ 	.short	(.L_9 - .L_8)
	.align		4
.L_8:
        /*0028*/ 	.word	index@(triton_poi_fused__native_batch_norm_legit_no_training_convolution_relu_41)
        /*002c*/ 	.word	0x00000000
.L_9:


//--------------------- .nv.info.triton_poi_fused__native_batch_norm_legit_no_training_convolution_relu_41 --------------------------
	.section	.nv.info.triton_poi_fused__native_batch_norm_legit_no_training_convolution_relu_41,"",@"SHT_CUDA_INFO"
	.sectionflags	@""
	.align	4


	//----- nvinfo : EIATTR_CUDA_API_VERSION
	.align		4
        /*0000*/ 	.byte	0x04, 0x37
        /*0002*/ 	.short	(.L_11 - .L_10)
.L_10:
        /*0004*/ 	.word	0x0000007c


	//----- nvinfo : EIATTR_KPARAM_INFO
	.align		4
.L_11:
        /*0008*/ 	.byte	0x04, 0x17
        /*000a*/ 	.short	(.L_13 - .L_12)
.L_12:
        /*000c*/ 	.word	0x00000000
        /*0010*/ 	.short	0x0007
        /*0012*/ 	.short	0x0038
        /*0014*/ 	.byte	0x00, 0xf0, 0x11, 0x00


	//----- nvinfo : EIATTR_KPARAM_INFO
	.align		4
.L_13:
        /*0018*/ 	.byte	0x04, 0x17
        /*001a*/ 	.short	(.L_15 - .L_14)
.L_14:
        /*001c*/ 	.word	0x00000000
        /*0020*/ 	.short	0x0006
        /*0022*/ 	.short	0x0030
        /*0024*/ 	.byte	0x00, 0xf4, 0x21, 0x00


	//----- nvinfo : EIATTR_KPARAM_INFO
	.align		4
.L_15:
        /*0028*/ 	.byte	0x04, 0x17
        /*002a*/ 	.short	(.L_17 - .L_16)
.L_16:
        /*002c*/ 	.word	0x00000000
        /*0030*/ 	.short	0x0005
        /*0032*/ 	.short	0x0028
        /*0034*/ 	.byte	0x00, 0xf4, 0x21, 0x00


	//----- nvinfo : EIATTR_KPARAM_INFO
	.align		4
.L_17:
        /*0038*/ 	.byte	0x04, 0x17
        /*003a*/ 	.short	(.L_19 - .L_18)
.L_18:
        /*003c*/ 	.word	0x00000000
        /*0040*/ 	.short	0x0004
        /*0042*/ 	.short	0x0020
        /*0044*/ 	.byte	0x00, 0xf4, 0x21, 0x00


	//----- nvinfo : EIATTR_KPARAM_INFO
	.align		4
.L_19:
        /*0048*/ 	.byte	0x04, 0x17
        /*004a*/ 	.short	(.L_21 - .L_20)
.L_20:
        /*004c*/ 	.word	0x00000000
        /*0050*/ 	.short	0x0003
        /*0052*/ 	.short	0x0018
        /*0054*/ 	.byte	0x00, 0xf4, 0x21, 0x00


	//----- nvinfo : EIATTR_KPARAM_INFO
	.align		4
.L_21:
        /*0058*/ 	.byte	0x04, 0x17
        /*005a*/ 	.short	(.L_23 - .L_22)
.L_22:
        /*005c*/ 	.word	0x00000000
        /*0060*/ 	.short	0x0002
        /*0062*/ 	.short	0x0010
        /*0064*/ 	.byte	0x00, 0xf4, 0x21, 0x00


	//----- nvinfo : EIATTR_KPARAM_INFO
	.align		4
.L_23:
        /*0068*/ 	.byte	0x04, 0x17
        /*006a*/ 	.short	(.L_25 - .L_24)
.L_24:
        /*006c*/ 	.word	0x00000000
        /*0070*/ 	.short	0x0001
        /*0072*/ 	.short	0x0008
        /*0074*/ 	.byte	0x00, 0xf4, 0x21, 0x00


	//----- nvinfo : EIATTR_KPARAM_INFO
	.align		4
.L_25:
        /*0078*/ 	.byte	0x04, 0x17
        /*007a*/ 	.short	(.L_27 - .L_26)
.L_26:
        /*007c*/ 	.word	0x00000000
        /*0080*/ 	.short	0x0000
        /*0082*/ 	.short	0x0000
        /*0084*/ 	.byte	0x00, 0xf4, 0x21, 0x00


	//----- nvinfo : EIATTR_SPARSE_MMA_MASK
	.align		4
.L_27:
        /*0088*/ 	.byte	0x03, 0x50
        /*008a*/ 	.short	0x0000


	//----- nvinfo : EIATTR_MAXREG_COUNT
	.align		4
        /*008c*/ 	.byte	0x03, 0x1b
        /*008e*/ 	.short	0x00ff


	//----- nvinfo : EIATTR_EXIT_INSTR_OFFSETS
	.align		4
        /*0090*/ 	.byte	0x04, 0x1c
        /*0092*/ 	.short	(.L_29 - .L_28)


	//   ....[0]....
.L_28:
        /*0094*/ 	.word	0x00000320


	//----- nvinfo : EIATTR_REQNTID
	.align		4
.L_29:
        /*0098*/ 	.byte	0x04, 0x10
        /*009a*/ 	.short	(.L_31 - .L_30)
.L_30:
        /*009c*/ 	.word	0x00000080
        /*00a0*/ 	.word	0x00000001
        /*00a4*/ 	.word	0x00000001


	//----- nvinfo : EIATTR_CBANK_PARAM_SIZE
	.align		4
.L_31:
        /*00a8*/ 	.byte	0x03, 0x19
        /*00aa*/ 	.short	0x003c


	//----- nvinfo : EIATTR_PARAM_CBANK
	.align		4
        /*00ac*/ 	.byte	0x04, 0x0a
        /*00ae*/ 	.short	(.L_33 - .L_32)
	.align		4
.L_32:
        /*00b0*/ 	.word	index@(.nv.constant0.triton_poi_fused__native_batch_norm_legit_no_training_convolution_relu_41)
        /*00b4*/ 	.short	0x0210
        /*00b6*/ 	.short	0x003c


	//----- nvinfo : EIATTR_SW_WAR
	.align		4
.L_33:
        /*00b8*/ 	.byte	0x04, 0x36
        /*00ba*/ 	.short	(.L_35 - .L_34)
.L_34:
        /*00bc*/ 	.word	0x00000008
.L_35:


//--------------------- .nv.callgraph             --------------------------
	.section	.nv.callgraph,"",@"SHT_CUDA_CALLGRAPH"
	.align	4
	.sectionentsize	8
	.align		4
        /*0000*/ 	.word	0x00000000
	.align		4
        /*0004*/ 	.word	0xffffffff
	.align		4
        /*0008*/ 	.word	0x00000000
	.align		4
        /*000c*/ 	.word	0xfffffffe
	.align		4
        /*0010*/ 	.word	0x00000000
	.align		4
        /*0014*/ 	.word	0xfffffffd
	.align		4
        /*0018*/ 	.word	0x00000000
	.align		4
        /*001c*/ 	.word	0xfffffffc


//--------------------- .nv.constant4             --------------------------
	.section	.nv.constant4,"a",@progbits
	.align	8
	.align		8
.nv.constant4:
        /*0000*/ 	.dword	_$_str
	.align		8
        /*0008*/ 	.dword	_$_str_$_2


//--------------------- .text.triton_poi_fused__native_batch_norm_legit_no_training_convolution_relu_41 --------------------------
	.section	.text.triton_poi_fused__native_batch_norm_legit_no_training_convolution_relu_41,"ax",@progbits
	.align	128
        .global         triton_poi_fused__native_batch_norm_legit_no_training_convolution_relu_41
        .type           triton_poi_fused__native_batch_norm_legit_no_training_convolution_relu_41,@function
        .size           triton_poi_fused__native_batch_norm_legit_no_training_convolution_relu_41,(.L_x_1 - triton_poi_fused__native_batch_norm_legit_no_training_convolution_relu_41)
        .other          triton_poi_fused__native_batch_norm_legit_no_training_convolution_relu_41,@"STO_CUDA_ENTRY STV_DEFAULT"
triton_poi_fused__native_batch_norm_legit_no_training_convolution_relu_41:
.text.triton_poi_fused__native_batch_norm_legit_no_training_convolution_relu_41:
[----:B------:R-:W-:Y:S01]  /*0000*/  LDC R1, c[0x0][0x28] ;  /* 0x00000a00ff017b82 */ /* 0x000fe20000000800 */
[----:B------:R-:W1:Y:S07]  /*0010*/  S2R R0, SR_TID.X ;  /* 0x0000000000007919 */ /* 0x000e6e0000002100 */
[----:B------:R-:W2:Y:S01]  /*0020*/  LDC.64 R10, c[0x0][0x228] ;  /* 0x00008a00ff0a7b82 */ /* 0x000ea20000000a00 */
[----:B------:R-:W-:Y:S01]  /*0030*/  ULDC.64 UR4, c[0x0][0x208] ;  /* 0x0000820000047ab9 */ /* 0x000fe20000000a00 */
[----:B------:R-:W3:Y:S06]  /*0040*/  S2R R3, SR_CTAID.X ;  /* 0x0000000000037919 */ /* 0x000eec0000002500 */
[----:B------:R-:W4:Y:S08]  /*0050*/  LDC.64 R6, c[0x0][0x218] ;  /* 0x00008600ff067b82 */ /* 0x000f300000000a00 */
[----:B------:R-:W5:Y:S08]  /*0060*/  LDC.64 R8, c[0x0][0x220] ;  /* 0x00008800ff087b82 */ /* 0x000f700000000a00 */
[----:B------:R-:W5:Y:S01]  /*0070*/  LDC.64 R12, c[0x0][0x230] ;  /* 0x00008c00ff0c7b82 */ /* 0x000f620000000a00 */
[----:B-1----:R-:W-:-:S07]  /*0080*/  LOP3.LUT R0, R0, 0x7f, RZ, 0xc0, !PT ;  /* 0x0000007f00007812 */ /* 0x002fce00078ec0ff */
[----:B------:R-:W1:Y:S01]  /*0090*/  LDC.64 R4, c[0x0][0x238] ;  /* 0x00008e00ff047b82 */ /* 0x000e620000000a00 */
[----:B---3--:R-:W-:Y:S02]  /*00a0*/  SHF.R.S32.HI R2, RZ, 0x18, R3 ;  /* 0x00000018ff027819 */ /* 0x008fe40000011403 */
[----:B------:R-:W-:Y:S02]  /*00b0*/  LEA R0, R3, R0, 0x7 ;  /* 0x0000000003007211 */ /* 0x000fe400078e38ff */
[----:B------:R-:W-:-:S04]  /*00c0*/  SGXT R3, R2, 0x1 ;  /* 0x000000010203781a */ /* 0x000fc80000000200 */
[----:B------:R-:W-:-:S04]  /*00d0*/  LEA.HI R3, R3, R0, RZ, 0x6 ;  /* 0x0000000003037211 */ /* 0x000fc800078f30ff */
[----:B------:R-:W-:-:S04]  /*00e0*/  LOP3.LUT R3, R3, 0xffffffc0, RZ, 0xc0, !PT ;  /* 0xffffffc003037812 */ /* 0x000fc800078ec0ff */
[----:B------:R-:W-:Y:S02]  /*00f0*/  IADD3 R15, R0, -R3, RZ ;  /* 0x80000003000f7210 */ /* 0x000fe40007ffe0ff */
[----:B------:R-:W3:Y:S03]  /*0100*/  LDC.64 R2, c[0x0][0x210] ;  /* 0x00008400ff027b82 */ /* 0x000ee60000000a00 */
[----:B--2---:R-:W-:-:S05]  /*0110*/  IMAD.WIDE R10, R15, 0x4, R10 ;  /* 0x000000040f0a7825 */ /* 0x004fca00078e020a */
[----:B------:R2:W2:Y:S01]  /*0120*/  LDG.E.EL R16, desc[UR4][R10.64] ;  /* 0x000000040a107981 */ /* 0x0004a2000c2e1900 */
[----:B----4-:R-:W-:-:S04]  /*0130*/  IMAD.WIDE R6, R15, 0x4, R6 ;  /* 0x000000040f067825 */ /* 0x010fc800078e0206 */
[C---:B-----5:R-:W-:Y:S02]  /*0140*/  IMAD.WIDE R8, R15.reuse, 0x4, R8 ;  /* 0x000000040f087825 */ /* 0x060fe400078e0208 */
[----:B------:R4:W5:Y:S02]  /*0150*/  LDG.E.EL R7, desc[UR4][R6.64] ;  /* 0x0000000406077981 */ /* 0x000964000c2e1900 */
[----:B---3--:R-:W-:Y:S02]  /*0160*/  IMAD.WIDE R2, R0, 0x4, R2 ;  /* 0x0000000400027825 */ /* 0x008fe400078e0202 */
[----:B------:R-:W3:Y:S04]  /*0170*/  LDG.E.EL R8, desc[UR4][R8.64] ;  /* 0x0000000408087981 */ /* 0x000ee8000c2e1900 */
[----:B------:R-:W5:Y:S01]  /*0180*/  LDG.E R14, desc[UR4][R2.64] ;  /* 0x00000004020e7981 */ /* 0x000f62000c1e1900 */
[----:B0-2---:R-:W-:-:S04]  /*0190*/  IMAD.WIDE R10, R15, 0x4, R12 ;  /* 0x000000040f0a7825 */ /* 0x005fc800078e020c */
[----:B-1----:R-:W-:Y:S02]  /*01a0*/  IMAD.WIDE R12, R15, 0x4, R4 ;  /* 0x000000040f0c7825 */ /* 0x002fe400078e0204 */
[----:B------:R-:W2:Y:S01]  /*01b0*/  LDG.E.EL R10, desc[UR4][R10.64] ;  /* 0x000000040a0a7981 */ /* 0x000ea2000c2e1900 */
[----:B----4-:R-:W-:Y:S01]  /*01c0*/  HFMA2.MMA R6, -RZ, RZ, 1.625, 0 ;  /* 0x3e800000ff067435 */ /* 0x010fe200000001ff */
[----:B------:R-:W0:Y:S02]  /*01d0*/  LDC.64 R4, c[0x0][0x240] ;  /* 0x00009000ff047b82 */ /* 0x000e240000000a00 */
[----:B------:R-:W2:Y:S01]  /*01e0*/  LDG.E.EL R13, desc[UR4][R12.64] ;  /* 0x000000040c0d7981 */ /* 0x000ea2000c2e1900 */
[----:B0-----:R-:W-:-:S04]  /*01f0*/  IMAD.WIDE R4, R0, 0x4, R4 ;  /* 0x0000000400047825 */ /* 0x001fc800078e0204 */
[----:B------:R-:W-:-:S04]  /*0200*/  FADD R16, R16, 9.9999997473787516356e-06 ;  /* 0x3727c5ac10107421 */ /* 0x000fc80000000000 */
[----:B------:R-:W0:Y:S02]  /*0210*/  MUFU.SQRT R15, R16 ;  /* 0x00000010000f7308 */ /* 0x000e240000002000 */
[C---:B0-----:R-:W-:Y:S02]  /*0220*/  FSETP.GT.AND P0, PT, R15.reuse, 8.50705917302346158658e+37, PT ;  /* 0x7e8000000f00780b */ /* 0x041fe40003f04000 */
[----:B------:R-:W-:-:S11]  /*0230*/  FSETP.GEU.AND P1, PT, R15, 1.175494350822287508e-38, PT ;  /* 0x008000000f00780b */ /* 0x000fd60003f2e000 */
[----:B------:R-:W-:-:S04]  /*0240*/  @P0 FMUL R15, R15, 0.25 ;  /* 0x3e8000000f0f0820 */ /* 0x000fc80000400000 */
[----:B------:R-:W-:-:S06]  /*0250*/  @!P1 FMUL R15, R15, 16777216 ;  /* 0x4b8000000f0f9820 */ /* 0x000fcc0000400000 */
[----:B------:R-:W0:Y:S01]  /*0260*/  MUFU.RCP R15, R15 ;  /* 0x0000000f000f7308 */ /* 0x000e220000001000 */
[----:B------:R-:W-:Y:S01]  /*0270*/  FSEL R6, R6, 1, P0 ;  /* 0x3f80000006067808 */ /* 0x000fe20000000000 */
[----:B-----5:R-:W-:-:S04]  /*0280*/  FADD R7, R14, R7 ;  /* 0x000000070e077221 */ /* 0x020fc80000000000 */
[----:B------:R-:W-:Y:S01]  /*0290*/  @!P1 FMUL R6, R6, 16777216 ;  /* 0x4b80000006069820 */ /* 0x000fe20000400000 */
[----:B---3--:R-:W-:-:S03]  /*02a0*/  FADD R8, -R8, R7 ;  /* 0x0000000708087221 */ /* 0x008fc60000000100 */
[----:B0-----:R-:W-:-:S04]  /*02b0*/  FMUL R9, R15, R6 ;  /* 0x000000060f097220 */ /* 0x001fc80000400000 */
[----:B------:R-:W-:-:S04]  /*02c0*/  FMUL R8, R8, R9 ;  /* 0x0000000908087220 */ /* 0x000fc80000400000 */
[----:B--2---:R-:W-:-:S05]  /*02d0*/  FFMA R8, R10, R8, R13 ;  /* 0x000000080a087223 */ /* 0x004fca000000000d */
[----:B------:R-:W-:-:S04]  /*02e0*/  FSETP.GEU.AND P0, PT, R8, RZ, PT ;  /* 0x000000ff0800720b */ /* 0x000fc80003f0e000 */
[----:B------:R-:W-:Y:S01]  /*02f0*/  FSEL R9, R8, RZ, P0 ;  /* 0x000000ff08097208 */ /* 0x000fe20000000000 */
[----:B------:R-:W-:Y:S04]  /*0300*/  STG.E desc[UR4][R2.64], R7 ;  /* 0x0000000702007986 */ /* 0x000fe8000c101904 */
[----:B------:R-:W-:Y:S01]  /*0310*/  STG.E desc[UR4][R4.64], R9 ;  /* 0x0000000904007986 */ /* 0x000fe2000c101904 */
[----:B------:R-:W-:Y:S05]  /*0320*/  EXIT ;  /* 0x000000000000794d */ /* 0x000fea0003800000 */
.L_x_0:
[----:B------:R-:W-:-:S00]  /*0330*/  BRA `(.L_x_0) ;  /* 0xfffffffc00fc7947 */ /* 0x000fc0000383ffff */
[----:B------:R-:W-:-:S00]  /*0340*/  NOP ;  /* 0x0000000000007918 */ /* 0x000fc00000000000 */
        /* <DEDUP_REMOVED lines=11> */
.L_x_1:


//--------------------- .nv.global.init           --------------------------
	.section	.nv.global.init,"aw",@progbits
.nv.global.init:
	.type		_$_str,@object
	.size		_$_str,(_$_str_$_2 - _$_str)
_$_str:
        /*0000*/ 	.byte	0x5f, 0x5f, 0x43, 0x55, 0x44, 0x41, 0x5f, 0x46, 0x54, 0x5a, 0x00
	.type		_$_str_$_2,@object
	.size		_$_str_$_2,(.L_1 - _$_str_$_2)
_$_str_$_2:
        /*000b*/ 	.byte	0x5f, 0x5f, 0x43, 0x55, 0x44, 0x41, 0x5f, 0x50, 0x52, 0x45, 0x43, 0x5f, 0x53, 0x51, 0x52, 0x54
        /*001b*/ 	.byte	0x00
.L_1:


//--------------------- .nv.constant0.triton_poi_fused__native_batch_norm_legit_no_training_convolution_relu_41 --------------------------
	.section	.nv.constant0.triton_poi_fused__native_batch_norm_legit_no_training_convolution_relu_41,"a",@progbits
	.sectionflags	@""
	.align	4
.nv.constant0.triton_poi_fused__native_batch_norm_legit_no_training_convolution_relu_41:
	.zero		588
